	.headerflags	@"EF_CUDA_TEXMODE_UNIFIED EF_CUDA_64BIT_ADDRESS EF_CUDA_ACCELERATORS EF_CUDA_SM90 EF_CUDA_VIRTUAL_SM(EF_CUDA_SM90)"
	.elftype	@"ET_EXEC"


//--------------------- .nv.info                  --------------------------
	.section	.nv.info,"",@"SHT_CUDA_INFO"
	.align	4


	//----- nvinfo : EIATTR_REGCOUNT
	.align		4
        /*0000*/ 	.byte	0x04, 0x2f
        /*0002*/ 	.short	(.L_1 - .L_0)
	.align		4
.L_0:
        /*0004*/ 	.word	index@(triton_poi_fused_convolution_relu_threshold_backward_3)
        /*0008*/ 	.word	0x00000011


	//----- nvinfo : EIATTR_MIN_STACK_SIZE
	.align		4
.L_1:
        /*000c*/ 	.byte	0x04, 0x12
        /*000e*/ 	.short	(.L_3 - .L_2)
	.align		4
.L_2:
        /*0010*/ 	.word	index@(triton_poi_fused_convolution_relu_threshold_backward_3)
        /*0014*/ 	.word	0x00000000


	//----- nvinfo : EIATTR_FRAME_SIZE
	.align		4
.L_3:
        /*0018*/ 	.byte	0x04, 0x11
        /*001a*/ 	.short	(.L_5 - .L_4)
	.align		4
.L_4:
        /*001c*/ 	.word	index@(triton_poi_fused_convolution_relu_threshold_backward_3)
        /*0020*/ 	.word	0x00000000


	//----- nvinfo : EIATTR_MIN_STACK_SIZE
	.align		4
.L_5:
        /*0024*/ 	.byte	0x04, 0x12
        /*0026*/ 	.short	(.L_7 - .L_6)
	.align		4
.L_6:
        /*0028*/ 	.word	index@(triton_poi_fused_convolution_relu_threshold_backward_3)
        /*002c*/ 	.word	0x00000000
.L_7:


//--------------------- .nv.info.triton_poi_fused_convolution_relu_threshold_backward_3 --------------------------
	.section	.nv.info.triton_poi_fused_convolution_relu_threshold_backward_3,"",@"SHT_CUDA_INFO"
	.sectionflags	@""
	.align	4


	//----- nvinfo : EIATTR_CUDA_API_VERSION
	.align		4
        /*0000*/ 	.byte	0x04, 0x37
        /*0002*/ 	.short	(.L_9 - .L_8)
.L_8:
        /*0004*/ 	.word	0x0000007c


	//----- nvinfo : EIATTR_KPARAM_INFO
	.align		4
.L_9:
        /*0008*/ 	.byte	0x04, 0x17
        /*000a*/ 	.short	(.L_11 - .L_10)
.L_10:
        /*000c*/ 	.word	0x00000000
        /*0010*/ 	.short	0x0003
        /*0012*/ 	.short	0x0018
        /*0014*/ 	.byte	0x00, 0xf0, 0x11, 0x00


	//----- nvinfo : EIATTR_KPARAM_INFO
	.align		4
.L_11:
        /*0018*/ 	.byte	0x04, 0x17
        /*001a*/ 	.short	(.L_13 - .L_12)
.L_12:
        /*001c*/ 	.word	0x00000000
        /*0020*/ 	.short	0x0002
        /*0022*/ 	.short	0x0010
        /*0024*/ 	.byte	0x00, 0xf4, 0x21, 0x00


	//----- nvinfo : EIATTR_KPARAM_INFO
	.align		4
.L_13:
        /*0028*/ 	.byte	0x04, 0x17
        /*002a*/ 	.short	(.L_15 - .L_14)
.L_14:
        /*002c*/ 	.word	0x00000000
        /*0030*/ 	.short	0x0001
        /*0032*/ 	.short	0x0008
        /*0034*/ 	.byte	0x00, 0xf4, 0x21, 0x00


	//----- nvinfo : EIATTR_KPARAM_INFO
	.align		4
.L_15:
        /*0038*/ 	.byte	0x04, 0x17
        /*003a*/ 	.short	(.L_17 - .L_16)
.L_16:
        /*003c*/ 	.word	0x00000000
        /*0040*/ 	.short	0x0000
        /*0042*/ 	.short	0x0000
        /*0044*/ 	.byte	0x00, 0xf4, 0x21, 0x00


	//----- nvinfo : EIATTR_SPARSE_MMA_MASK
	.align		4
.L_17:
        /*0048*/ 	.byte	0x03, 0x50
        /*004a*/ 	.short	0x0000


	//----- nvinfo : EIATTR_MAXREG_COUNT
	.align		4
        /*004c*/ 	.byte	0x03, 0x1b
        /*004e*/ 	.short	0x00ff


	//----- nvinfo : EIATTR_EXIT_INSTR_OFFSETS
	.align		4
        /*0050*/ 	.byte	0x04, 0x1c
        /*0052*/ 	.short	(.L_19 - .L_18)


	//   ....[0]....
.L_18:
        /*0054*/ 	.word	0x00000470


	//----- nvinfo : EIATTR_REQNTID
	.align		4
.L_19:
        /*0058*/ 	.byte	0x04, 0x10
        /*005a*/ 	.short	(.L_21 - .L_20)
.L_20:
        /*005c*/ 	.word	0x00000080
        /*0060*/ 	.word	0x00000001
        /*0064*/ 	.word	0x00000001


	//----- nvinfo : EIATTR_CBANK_PARAM_SIZE
	.align		4
.L_21:
        /*0068*/ 	.byte	0x03, 0x19
        /*006a*/ 	.short	0x001c


	//----- nvinfo : EIATTR_PARAM_CBANK
	.align		4
        /*006c*/ 	.byte	0x04, 0x0a
        /*006e*/ 	.short	(.L_23 - .L_22)
	.align		4
.L_22:
        /*0070*/ 	.word	index@(.nv.constant0.triton_poi_fused_convolution_relu_threshold_backward_3)
        /*0074*/ 	.short	0x0210
        /*0076*/ 	.short	0x001c


	//----- nvinfo : EIATTR_SW_WAR
	.align		4
.L_23:
        /*0078*/ 	.byte	0x04, 0x36
        /*007a*/ 	.short	(.L_25 - .L_24)
.L_24:
        /*007c*/ 	.word	0x00000008
.L_25:


//--------------------- .nv.callgraph             --------------------------
	.section	.nv.callgraph,"",@"SHT_CUDA_CALLGRAPH"
	.align	4
	.sectionentsize	8
	.align		4
        /*0000*/ 	.word	0x00000000
	.align		4
        /*0004*/ 	.word	0xffffffff
	.align		4
        /*0008*/ 	.word	0x00000000
	.align		4
        /*000c*/ 	.word	0xfffffffe
	.align		4
        /*0010*/ 	.word	0x00000000
	.align		4
        /*0014*/ 	.word	0xfffffffd
	.align		4
        /*0018*/ 	.word	0x00000000
	.align		4
        /*001c*/ 	.word	0xfffffffc


//--------------------- .text.triton_poi_fused_convolution_relu_threshold_backward_3 --------------------------
	.section	.text.triton_poi_fused_convolution_relu_threshold_backward_3,"ax",@progbits
	.align	128
        .global         triton_poi_fused_convolution_relu_threshold_backward_3
        .type           triton_poi_fused_convolution_relu_threshold_backward_3,@function
        .size           triton_poi_fused_convolution_relu_threshold_backward_3,(.L_x_1 - triton_poi_fused_convolution_relu_threshold_backward_3)
        .other          triton_poi_fused_convolution_relu_threshold_backward_3,@"STO_CUDA_ENTRY STV_DEFAULT"
triton_poi_fused_convolution_relu_threshold_backward_3:
.text.triton_poi_fused_convolution_relu_threshold_backward_3:
[----:B------:R-:W-:Y:S01]  /*0000*/  LDC R1, c[0x0][0x28] ;  /* 0x00000a00ff017b82 */ /* 0x000fe20000000800 */
[----:B------:R-:W1:Y:S07]  /*0010*/  S2R R0, SR_TID.X ;  /* 0x0000000000007919 */ /* 0x000e6e0000002100 */
[----:B------:R-:W2:Y:S01]  /*0020*/  LDC.64 R12, c[0x0][0x218] ;  /* 0x00008600ff0c7b82 */ /* 0x000ea20000000a00 */
[----:B------:R-:W-:Y:S01]  /*0030*/  ULDC.64 UR4, c[0x0][0x208] ;  /* 0x0000820000047ab9 */ /* 0x000fe20000000a00 */
[----:B------:R-:W-:Y:S01]  /*0040*/  ULDC.64 UR6, c[0x0][0x220] ;  /* 0x0000880000067ab9 */ /* 0x000fe20000000a00 */
[----:B------:R-:W3:Y:S05]  /*0050*/  S2R R7, SR_CTAID.X ;  /* 0x0000000000077919 */ /* 0x000eea0000002500 */
[----:B------:R-:W4:Y:S01]  /*0060*/  LDC.64 R2, c[0x0][0x210] ;  /* 0x00008400ff027b82 */ /* 0x000f220000000a00 */
[----:B-1----:R-:W-:Y:S01]  /*0070*/  IMAD.SHL.U32 R0, R0, 0x8, RZ ;  /* 0x0000000800007824 */ /* 0x002fe200078e00ff */
[----:B---3--:R-:W-:-:S04]  /*0080*/  SHF.R.S32.HI R5, RZ, 0x15, R7 ;  /* 0x00000015ff057819 */ /* 0x008fc80000011407 */
[----:B------:R-:W-:Y:S02]  /*0090*/  LOP3.LUT R0, R0, 0x3f8, RZ, 0xc0, !PT ;  /* 0x000003f800007812 */ /* 0x000fe400078ec0ff */
[----:B------:R-:W-:-:S03]  /*00a0*/  SGXT R5, R5, 0x1 ;  /* 0x000000010505781a */ /* 0x000fc60000000200 */
[----:B------:R-:W-:-:S04]  /*00b0*/  IMAD R0, R7, 0x400, R0 ;  /* 0x0000040007007824 */ /* 0x000fc800078e0200 */
[----:B----4-:R-:W-:Y:S01]  /*00c0*/  IMAD.WIDE R2, R0, 0x4, R2 ;  /* 0x0000000400027825 */ /* 0x010fe200078e0202 */
[----:B------:R-:W-:-:S04]  /*00d0*/  LEA.HI R5, R5, R0, RZ, 0xc ;  /* 0x0000000005057211 */ /* 0x000fc800078f60ff */
[----:B------:R-:W-:Y:S01]  /*00e0*/  SHF.R.S32.HI R5, RZ, 0xc, R5 ;  /* 0x0000000cff057819 */ /* 0x000fe20000011405 */
[----:B------:R1:W3:Y:S03]  /*00f0*/  LDG.E.128 R8, desc[UR4][R2.64+0x10] ;  /* 0x0000100402087981 */ /* 0x0002e6000c1e1d00 */
[----:B------:R-:W-:-:S04]  /*0100*/  LEA.HI R4, R5, R5, RZ, 0x5 ;  /* 0x0000000505047211 */ /* 0x000fc800078f28ff */
[----:B------:R-:W-:-:S05]  /*0110*/  LOP3.LUT R4, R4, 0xffffffe0, RZ, 0xc0, !PT ;  /* 0xffffffe004047812 */ /* 0x000fca00078ec0ff */
[----:B------:R-:W-:-:S04]  /*0120*/  IMAD.IADD R5, R5, 0x1, -R4 ;  /* 0x0000000105057824 */ /* 0x000fc800078e0a04 */
[----:B--2---:R-:W-:Y:S02]  /*0130*/  IMAD.WIDE R12, R5, 0x4, R12 ;  /* 0x00000004050c7825 */ /* 0x004fe400078e020c */
[----:B------:R-:W2:Y:S04]  /*0140*/  LDG.E.128 R4, desc[UR4][R2.64] ;  /* 0x0000000402047981 */ /* 0x000ea8000c1e1d00 */
[----:B------:R-:W2:Y:S02]  /*0150*/  LDG.E.EL R12, desc[UR4][R12.64] ;  /* 0x000000040c0c7981 */ /* 0x000ea4000c2e1900 */
[CC--:B--2---:R-:W-:Y:S01]  /*0160*/  FSETP.GEU.AND P2, PT, R4.reuse, -R12.reuse, PT ;  /* 0x8000000c0400720b */ /* 0x0c4fe20003f4e000 */
[--C-:B------:R-:W-:Y:S01]  /*0170*/  FADD R4, R4, R12.reuse ;  /* 0x0000000c04047221 */ /* 0x100fe20000000000 */
[C---:B------:R-:W-:Y:S01]  /*0180*/  FADD R14, R5.reuse, R12 ;  /* 0x0000000c050e7221 */ /* 0x040fe20000000000 */
[----:B------:R-:W-:-:S03]  /*0190*/  FSETP.GEU.AND P0, PT, R5, -R12, PT ;  /* 0x8000000c0500720b */ /* 0x000fc60003f0e000 */
[----:B------:R-:W-:Y:S02]  /*01a0*/  FSEL R5, R4, RZ, P2 ;  /* 0x000000ff04057208 */ /* 0x000fe40001000000 */
[----:B------:R-:W-:Y:S01]  /*01b0*/  FSEL R14, R14, RZ, P0 ;  /* 0x000000ff0e0e7208 */ /* 0x000fe20000000000 */
[C-C-:B------:R-:W-:Y:S01]  /*01c0*/  FADD R4, R7.reuse, R12.reuse ;  /* 0x0000000c07047221 */ /* 0x140fe20000000000 */
[-C--:B------:R-:W-:Y:S02]  /*01d0*/  FSETP.GEU.AND P0, PT, R7, -R12.reuse, PT ;  /* 0x8000000c0700720b */ /* 0x080fe40003f0e000 */
[C---:B------:R-:W-:Y:S01]  /*01e0*/  FSETP.GEU.AND P1, PT, R6.reuse, -R12, PT ;  /* 0x8000000c0600720b */ /* 0x040fe20003f2e000 */
[----:B------:R-:W-:Y:S01]  /*01f0*/  FADD R6, R6, R12 ;  /* 0x0000000c06067221 */ /* 0x000fe20000000000 */
[----:B------:R-:W-:Y:S02]  /*0200*/  FSETP.GTU.AND P3, PT, R5, RZ, PT ;  /* 0x000000ff0500720b */ /* 0x000fe40003f6c000 */
[----:B------:R-:W-:-:S02]  /*0210*/  FSETP.GTU.AND P2, PT, R14, RZ, PT ;  /* 0x000000ff0e00720b */ /* 0x000fc40003f4c000 */
[----:B------:R-:W-:Y:S02]  /*0220*/  FSEL R4, R4, RZ, P0 ;  /* 0x000000ff04047208 */ /* 0x000fe40000000000 */
[----:B-1----:R-:W-:Y:S02]  /*0230*/  SEL R2, RZ, 0x1, P3 ;  /* 0x00000001ff027807 */ /* 0x002fe40001800000 */
[----:B------:R-:W-:Y:S02]  /*0240*/  SEL R3, RZ, 0x1, P2 ;  /* 0x00000001ff037807 */ /* 0x000fe40001000000 */
[----:B------:R-:W-:Y:S02]  /*0250*/  FSEL R6, R6, RZ, P1 ;  /* 0x000000ff06067208 */ /* 0x000fe40000800000 */
[----:B------:R-:W-:Y:S02]  /*0260*/  FSETP.GTU.AND P1, PT, R4, RZ, PT ;  /* 0x000000ff0400720b */ /* 0x000fe40003f2c000 */
[----:B------:R-:W-:Y:S01]  /*0270*/  PRMT R4, R2, 0x3340, R3 ;  /* 0x0000334002047816 */ /* 0x000fe20000000003 */
[--C-:B---3--:R-:W-:Y:S01]  /*0280*/  FADD R2, R8, R12.reuse ;  /* 0x0000000c08027221 */ /* 0x108fe20000000000 */
[CC--:B------:R-:W-:Y:S01]  /*0290*/  FSETP.GEU.AND P3, PT, R10.reuse, -R12.reuse, PT ;  /* 0x8000000c0a00720b */ /* 0x0c0fe20003f6e000 */
[--C-:B------:R-:W-:Y:S01]  /*02a0*/  FADD R10, R10, R12.reuse ;  /* 0x0000000c0a0a7221 */ /* 0x100fe20000000000 */
[CC--:B------:R-:W-:Y:S01]  /*02b0*/  FSETP.GEU.AND P2, PT, R11.reuse, -R12.reuse, PT ;  /* 0x8000000c0b00720b */ /* 0x0c0fe20003f4e000 */
[--C-:B------:R-:W-:Y:S01]  /*02c0*/  FADD R11, R11, R12.reuse ;  /* 0x0000000c0b0b7221 */ /* 0x100fe20000000000 */
[CC--:B------:R-:W-:Y:S01]  /*02d0*/  FSETP.GEU.AND P4, PT, R9.reuse, -R12.reuse, PT ;  /* 0x8000000c0900720b */ /* 0x0c0fe20003f8e000 */
[----:B------:R-:W-:Y:S01]  /*02e0*/  FADD R9, R9, R12 ;  /* 0x0000000c09097221 */ /* 0x000fe20000000000 */
[----:B------:R-:W-:-:S02]  /*02f0*/  FSETP.GEU.AND P5, PT, R8, -R12, PT ;  /* 0x8000000c0800720b */ /* 0x000fc40003fae000 */
[----:B------:R-:W-:Y:S02]  /*0300*/  FSEL R10, R10, RZ, P3 ;  /* 0x000000ff0a0a7208 */ /* 0x000fe40001800000 */
[----:B------:R-:W-:Y:S02]  /*0310*/  FSEL R11, R11, RZ, P2 ;  /* 0x000000ff0b0b7208 */ /* 0x000fe40001000000 */
[----:B------:R-:W-:Y:S02]  /*0320*/  FSEL R9, R9, RZ, P4 ;  /* 0x000000ff09097208 */ /* 0x000fe40002000000 */
[----:B------:R-:W-:Y:S02]  /*0330*/  FSEL R2, R2, RZ, P5 ;  /* 0x000000ff02027208 */ /* 0x000fe40002800000 */
[----:B------:R-:W-:Y:S02]  /*0340*/  FSETP.GTU.AND P0, PT, R6, RZ, PT ;  /* 0x000000ff0600720b */ /* 0x000fe40003f0c000 */
[----:B------:R-:W-:-:S02]  /*0350*/  FSETP.GTU.AND P3, PT, R10, RZ, PT ;  /* 0x000000ff0a00720b */ /* 0x000fc40003f6c000 */
[----:B------:R-:W-:Y:S02]  /*0360*/  FSETP.GTU.AND P2, PT, R11, RZ, PT ;  /* 0x000000ff0b00720b */ /* 0x000fe40003f4c000 */
[----:B------:R-:W-:Y:S02]  /*0370*/  FSETP.GTU.AND P4, PT, R9, RZ, PT ;  /* 0x000000ff0900720b */ /* 0x000fe40003f8c000 */
[----:B------:R-:W-:Y:S02]  /*0380*/  FSETP.GTU.AND P5, PT, R2, RZ, PT ;  /* 0x000000ff0200720b */ /* 0x000fe40003fac000 */
[----:B------:R-:W-:Y:S02]  /*0390*/  SEL R2, RZ, 0x1, P0 ;  /* 0x00000001ff027807 */ /* 0x000fe40000000000 */
[----:B------:R-:W-:Y:S02]  /*03a0*/  SEL R3, RZ, 0x1, P1 ;  /* 0x00000001ff037807 */ /* 0x000fe40000800000 */
[----:B------:R-:W-:-:S02]  /*03b0*/  SEL R8, RZ, 0x1, P3 ;  /* 0x00000001ff087807 */ /* 0x000fc40001800000 */
[----:B------:R-:W-:Y:S02]  /*03c0*/  SEL R9, RZ, 0x1, P2 ;  /* 0x00000001ff097807 */ /* 0x000fe40001000000 */
[----:B------:R-:W-:Y:S02]  /*03d0*/  SEL R7, RZ, 0x1, P4 ;  /* 0x00000001ff077807 */ /* 0x000fe40002000000 */
[----:B------:R-:W-:Y:S02]  /*03e0*/  SEL R6, RZ, 0x1, P5 ;  /* 0x00000001ff067807 */ /* 0x000fe40002800000 */
[----:B------:R-:W-:Y:S02]  /*03f0*/  PRMT R5, R2, 0x3340, R3 ;  /* 0x0000334002057816 */ /* 0x000fe40000000003 */
[----:B------:R-:W-:Y:S02]  /*0400*/  IADD3 R2, P0, R0, UR6, RZ ;  /* 0x0000000600027c10 */ /* 0x000fe4000ff1e0ff */
[----:B------:R-:W-:-:S02]  /*0410*/  PRMT R9, R8, 0x3340, R9 ;  /* 0x0000334008097816 */ /* 0x000fc40000000009 */
[----:B------:R-:W-:Y:S02]  /*0420*/  PRMT R6, R6, 0x3340, R7 ;  /* 0x0000334006067816 */ /* 0x000fe40000000007 */
[----:B------:R-:W-:Y:S02]  /*0430*/  PRMT R4, R4, 0x5410, R5 ;  /* 0x0000541004047816 */ /* 0x000fe40000000005 */
[----:B------:R-:W-:Y:S02]  /*0440*/  LEA.HI.X.SX32 R3, R0, UR7, 0x1, P0 ;  /* 0x0000000700037c11 */ /* 0x000fe400080f0eff */
[----:B------:R-:W-:-:S05]  /*0450*/  PRMT R5, R6, 0x5410, R9 ;  /* 0x0000541006057816 */ /* 0x000fca0000000009 */
[----:B------:R-:W-:Y:S01]  /*0460*/  STG.E.64 desc[UR4][R2.64], R4 ;  /* 0x0000000402007986 */ /* 0x000fe2000c101b04 */
[----:B------:R-:W-:Y:S05]  /*0470*/  EXIT ;  /* 0x000000000000794d */ /* 0x000fea0003800000 */
.L_x_0:
[----:B------:R-:W-:-:S00]  /*0480*/  BRA `(.L_x_0) ;  /* 0xfffffffc00fc7947 */ /* 0x000fc0000383ffff */
[----:B------:R-:W-:-:S00]  /*0490*/  NOP ;  /* 0x0000000000007918 */ /* 0x000fc00000000000 */
        /* <DEDUP_REMOVED lines=14> */
.L_x_1:


//--------------------- .nv.constant0.triton_poi_fused_convolution_relu_threshold_backward_3 --------------------------
	.section	.nv.constant0.triton_poi_fused_convolution_relu_threshold_backward_3,"a",@progbits
	.sectionflags	@""
	.align	4
.nv.constant0.triton_poi_fused_convolution_relu_threshold_backward_3:
	.zero		556
